	.headerflags	@"EF_CUDA_TEXMODE_UNIFIED EF_CUDA_64BIT_ADDRESS EF_CUDA_ACCELERATORS EF_CUDA_SM90 EF_CUDA_VIRTUAL_SM(EF_CUDA_SM90)"
	.elftype	@"ET_EXEC"


//--------------------- .nv.info                  --------------------------
	.section	.nv.info,"",@"SHT_CUDA_INFO"
	.align	4


	//----- nvinfo : EIATTR_REGCOUNT
	.align		4
        /*0000*/ 	.byte	0x04, 0x2f
        /*0002*/ 	.short	(.L_3 - .L_2)
	.align		4
.L_2:
        /*0004*/ 	.word	index@(triton_poi_fused__native_batch_norm_legit_no_training_31)
        /*0008*/ 	.word	0x00000012


	//----- nvinfo : EIATTR_MIN_STACK_SIZE
	.align		4
.L_3:
        /*000c*/ 	.byte	0x04, 0x12
        /*000e*/ 	.short	(.L_5 - .L_4)
	.align		4
.L_4:
        /*0010*/ 	.word	index@(triton_poi_fused__native_batch_norm_legit_no_training_31)
        /*0014*/ 	.word	0x00000000


	//----- nvinfo : EIATTR_FRAME_SIZE
	.align		4
.L_5:
        /*0018*/ 	.byte	0x04, 0x11
        /*001a*/ 	.short	(.L_7 - .L_6)
	.align		4
.L_6:
        /*001c*/ 	.word	index@(triton_poi_fused__native_batch_norm_legit_no_training_31)
        /*0020*/ 	.word	0x00000000


	//----- nvinfo : EIATTR_MIN_STACK_SIZE
	.align		4
.L_7:
        /*0024*/ 	.byte	0x04, 0x12
        /*0026*/ 	.short	(.L_9 - .L_8)
	.align		4
.L_8:
        /*0028*/ 	.word	index@(triton_poi_fused__native_batch_norm_legit_no_training_31)
        /*002c*/ 	.word	0x00000000
.L_9:


//--------------------- .nv.info.triton_poi_fused__native_batch_norm_legit_no_training_31 --------------------------
	.section	.nv.info.triton_poi_fused__native_batch_norm_legit_no_training_31,"",@"SHT_CUDA_INFO"
	.sectionflags	@""
	.align	4


	//----- nvinfo : EIATTR_CUDA_API_VERSION
	.align		4
        /*0000*/ 	.byte	0x04, 0x37
        /*0002*/ 	.short	(.L_11 - .L_10)
.L_10:
        /*0004*/ 	.word	0x0000007c


	//----- nvinfo : EIATTR_KPARAM_INFO
	.align		4
.L_11:
        /*0008*/ 	.byte	0x04, 0x17
        /*000a*/ 	.short	(.L_13 - .L_12)
.L_12:
        /*000c*/ 	.word	0x00000000
        /*0010*/ 	.short	0x0006
        /*0012*/ 	.short	0x0030
        /*0014*/ 	.byte	0x00, 0xf0, 0x11, 0x00


	//----- nvinfo : EIATTR_KPARAM_INFO
	.align		4
.L_13:
        /*0018*/ 	.byte	0x04, 0x17
        /*001a*/ 	.short	(.L_15 - .L_14)
.L_14:
        /*001c*/ 	.word	0x00000000
        /*0020*/ 	.short	0x0005
        /*0022*/ 	.short	0x0028
        /*0024*/ 	.byte	0x00, 0xf4, 0x21, 0x00


	//----- nvinfo : EIATTR_KPARAM_INFO
	.align		4
.L_15:
        /*0028*/ 	.byte	0x04, 0x17
        /*002a*/ 	.short	(.L_17 - .L_16)
.L_16:
        /*002c*/ 	.word	0x00000000
        /*0030*/ 	.short	0x0004
        /*0032*/ 	.short	0x0020
        /*0034*/ 	.byte	0x00, 0xf4, 0x21, 0x00


	//----- nvinfo : EIATTR_KPARAM_INFO
	.align		4
.L_17:
        /*0038*/ 	.byte	0x04, 0x17
        /*003a*/ 	.short	(.L_19 - .L_18)
.L_18:
        /*003c*/ 	.word	0x00000000
        /*0040*/ 	.short	0x0003
        /*0042*/ 	.short	0x0018
        /*0044*/ 	.byte	0x00, 0xf4, 0x21, 0x00


	//----- nvinfo : EIATTR_KPARAM_INFO
	.align		4
.L_19:
        /*0048*/ 	.byte	0x04, 0x17
        /*004a*/ 	.short	(.L_21 - .L_20)
.L_20:
        /*004c*/ 	.word	0x00000000
        /*0050*/ 	.short	0x0002
        /*0052*/ 	.short	0x0010
        /*0054*/ 	.byte	0x00, 0xf4, 0x21, 0x00


	//----- nvinfo : EIATTR_KPARAM_INFO
	.align		4
.L_21:
        /*0058*/ 	.byte	0x04, 0x17
        /*005a*/ 	.short	(.L_23 - .L_22)
.L_22:
        /*005c*/ 	.word	0x00000000
        /*0060*/ 	.short	0x0001
        /*0062*/ 	.short	0x0008
        /*0064*/ 	.byte	0x00, 0xf4, 0x21, 0x00


	//----- nvinfo : EIATTR_KPARAM_INFO
	.align		4
.L_23:
        /*0068*/ 	.byte	0x04, 0x17
        /*006a*/ 	.short	(.L_25 - .L_24)
.L_24:
        /*006c*/ 	.word	0x00000000
        /*0070*/ 	.short	0x0000
        /*0072*/ 	.short	0x0000
        /*0074*/ 	.byte	0x00, 0xf4, 0x21, 0x00


	//----- nvinfo : EIATTR_SPARSE_MMA_MASK
	.align		4
.L_25:
        /*0078*/ 	.byte	0x03, 0x50
        /*007a*/ 	.short	0x0000


	//----- nvinfo : EIATTR_MAXREG_COUNT
	.align		4
        /*007c*/ 	.byte	0x03, 0x1b
        /*007e*/ 	.short	0x00ff


	//----- nvinfo : EIATTR_EXIT_INSTR_OFFSETS
	.align		4
        /*0080*/ 	.byte	0x04, 0x1c
        /*0082*/ 	.short	(.L_27 - .L_26)


	//   ....[0]....
.L_26:
        /*0084*/ 	.word	0x000002d0


	//   ....[1]....
        /*0088*/ 	.word	0x000002f0


	//----- nvinfo : EIATTR_REQNTID
	.align		4
.L_27:
        /*008c*/ 	.byte	0x04, 0x10
        /*008e*/ 	.short	(.L_29 - .L_28)
.L_28:
        /*0090*/ 	.word	0x00000080
        /*0094*/ 	.word	0x00000001
        /*0098*/ 	.word	0x00000001


	//----- nvinfo : EIATTR_CBANK_PARAM_SIZE
	.align		4
.L_29:
        /*009c*/ 	.byte	0x03, 0x19
        /*009e*/ 	.short	0x0034


	//----- nvinfo : EIATTR_PARAM_CBANK
	.align		4
        /*00a0*/ 	.byte	0x04, 0x0a
        /*00a2*/ 	.short	(.L_31 - .L_30)
	.align		4
.L_30:
        /*00a4*/ 	.word	index@(.nv.constant0.triton_poi_fused__native_batch_norm_legit_no_training_31)
        /*00a8*/ 	.short	0x0210
        /*00aa*/ 	.short	0x0034


	//----- nvinfo : EIATTR_SW_WAR
	.align		4
.L_31:
        /*00ac*/ 	.byte	0x04, 0x36
        /*00ae*/ 	.short	(.L_33 - .L_32)
.L_32:
        /*00b0*/ 	.word	0x00000008
.L_33:


//--------------------- .nv.callgraph             --------------------------
	.section	.nv.callgraph,"",@"SHT_CUDA_CALLGRAPH"
	.align	4
	.sectionentsize	8
	.align		4
        /*0000*/ 	.word	0x00000000
	.align		4
        /*0004*/ 	.word	0xffffffff
	.align		4
        /*0008*/ 	.word	0x00000000
	.align		4
        /*000c*/ 	.word	0xfffffffe
	.align		4
        /*0010*/ 	.word	0x00000000
	.align		4
        /*0014*/ 	.word	0xfffffffd
	.align		4
        /*0018*/ 	.word	0x00000000
	.align		4
        /*001c*/ 	.word	0xfffffffc


//--------------------- .nv.constant4             --------------------------
	.section	.nv.constant4,"a",@progbits
	.align	8
	.align		8
.nv.constant4:
        /*0000*/ 	.dword	_$_str
	.align		8
        /*0008*/ 	.dword	_$_str_$_2


//--------------------- .text.triton_poi_fused__native_batch_norm_legit_no_training_31 --------------------------
	.section	.text.triton_poi_fused__native_batch_norm_legit_no_training_31,"ax",@progbits
	.align	128
        .global         triton_poi_fused__native_batch_norm_legit_no_training_31
        .type           triton_poi_fused__native_batch_norm_legit_no_training_31,@function
        .size           triton_poi_fused__native_batch_norm_legit_no_training_31,(.L_x_1 - triton_poi_fused__native_batch_norm_legit_no_training_31)
        .other          triton_poi_fused__native_batch_norm_legit_no_training_31,@"STO_CUDA_ENTRY STV_DEFAULT"
triton_poi_fused__native_batch_norm_legit_no_training_31:
.text.triton_poi_fused__native_batch_norm_legit_no_training_31:
[----:B------:R-:W0:Y:S01]  /*0000*/  LDC R1, c[0x0][0x28] ;  /* 0x00000a00ff017b82 */ /* 0x000e220000000800 */
[----:B------:R-:W1:Y:S07]  /*0010*/  S2R R0, SR_TID.X ;  /* 0x0000000000007919 */ /* 0x000e6e0000002100 */
[----:B------:R-:W2:Y:S01]  /*0020*/  LDC.64 R8, c[0x0][0x220] ;  /* 0x00008800ff087b82 */ /* 0x000ea20000000a00 */
[----:B------:R-:W-:Y:S01]  /*0030*/  HFMA2.MMA R14, -RZ, RZ, 0, 0 ;  /* 0x00000000ff0e7435 */ /* 0x000fe200000001ff */
[----:B------:R-:W-:Y:S01]  /*0040*/  ULDC.64 UR4, c[0x0][0x208] ;  /* 0x0000820000047ab9 */ /* 0x000fe20000000a00 */
[----:B------:R-:W3:Y:S05]  /*0050*/  S2R R3, SR_CTAID.X ;  /* 0x0000000000037919 */ /* 0x000eea0000002500 */
[----:B------:R-:W4:Y:S08]  /*0060*/  LDC.64 R4, c[0x0][0x210] ;  /* 0x00008400ff047b82 */ /* 0x000f300000000a00 */
[----:B------:R-:W5:Y:S08]  /*0070*/  LDC.64 R6, c[0x0][0x218] ;  /* 0x00008600ff067b82 */ /* 0x000f700000000a00 */
[----:B------:R-:W5:Y:S01]  /*0080*/  LDC.64 R10, c[0x0][0x228] ;  /* 0x00008a00ff0a7b82 */ /* 0x000f620000000a00 */
[----:B-1----:R-:W-:-:S07]  /*0090*/  LOP3.LUT R0, R0, 0x7f, RZ, 0xc0, !PT ;  /* 0x0000007f00007812 */ /* 0x002fce00078ec0ff */
[----:B------:R-:W1:Y:S01]  /*00a0*/  LDC.64 R12, c[0x0][0x230] ;  /* 0x00008c00ff0c7b82 */ /* 0x000e620000000a00 */
[----:B---3--:R-:W-:-:S04]  /*00b0*/  LEA R0, R3, R0, 0x7 ;  /* 0x0000000003007211 */ /* 0x008fc800078e38ff */
[C---:B------:R-:W-:Y:S01]  /*00c0*/  ISETP.GE.AND P2, PT, R0.reuse, 0x2c00, PT ;  /* 0x00002c000000780c */ /* 0x040fe20003f46270 */
[----:B------:R-:W-:-:S05]  /*00d0*/  IMAD.HI R2, R0, 0x2e8ba2e9, RZ ;  /* 0x2e8ba2e900027827 */ /* 0x000fca00078e02ff */
[----:B------:R-:W-:-:S04]  /*00e0*/  SHF.R.U32.HI R3, RZ, 0x1f, R2 ;  /* 0x0000001fff037819 */ /* 0x000fc80000011602 */
[----:B------:R-:W-:-:S05]  /*00f0*/  LEA.HI.SX32 R3, R2, R3, 0x1b ;  /* 0x0000000302037211 */ /* 0x000fca00078fdaff */
[----:B------:R-:W-:-:S04]  /*0100*/  IMAD R15, R3, -0xb0, R0 ;  /* 0xffffff50030f7824 */ /* 0x000fc800078e0200 */
[----:B--2---:R-:W-:-:S05]  /*0110*/  IMAD.WIDE R8, R15, 0x4, R8 ;  /* 0x000000040f087825 */ /* 0x004fca00078e0208 */
[----:B------:R2:W3:Y:S01]  /*0120*/  @!P2 LDG.E.EL R14, desc[UR4][R8.64] ;  /* 0x00000004080ea981 */ /* 0x0004e2000c2e1900 */
[----:B------:R-:W-:Y:S01]  /*0130*/  CS2R R2, SRZ ;  /* 0x0000000000027805 */ /* 0x000fe2000001ff00 */
[----:B----4-:R-:W-:-:S04]  /*0140*/  IMAD.WIDE R4, R0, 0x4, R4 ;  /* 0x0000000400047825 */ /* 0x010fc800078e0204 */
[C---:B-----5:R-:W-:Y:S01]  /*0150*/  IMAD.WIDE R6, R15.reuse, 0x4, R6 ;  /* 0x000000040f067825 */ /* 0x060fe200078e0206 */
[----:B------:R4:W5:Y:S03]  /*0160*/  @!P2 LDG.E R2, desc[UR4][R4.64] ;  /* 0x000000040402a981 */ /* 0x000966000c1e1900 */
[C---:B0-2---:R-:W-:Y:S01]  /*0170*/  IMAD.WIDE R8, R15.reuse, 0x4, R10 ;  /* 0x000000040f087825 */ /* 0x045fe200078e020a */
[----:B------:R0:W5:Y:S03]  /*0180*/  @!P2 LDG.E.EL R3, desc[UR4][R6.64] ;  /* 0x000000040603a981 */ /* 0x000166000c2e1900 */
[----:B-1----:R-:W-:Y:S01]  /*0190*/  IMAD.WIDE R10, R15, 0x4, R12 ;  /* 0x000000040f0a7825 */ /* 0x002fe200078e020c */
[----:B------:R-:W-:Y:S01]  /*01a0*/  CS2R R12, SRZ ;  /* 0x00000000000c7805 */ /* 0x000fe2000001ff00 */
[----:B----4-:R-:W1:Y:S05]  /*01b0*/  LDC.64 R4, c[0x0][0x238] ;  /* 0x00008e00ff047b82 */ /* 0x010e6a0000000a00 */
[----:B------:R-:W2:Y:S04]  /*01c0*/  @!P2 LDG.E.EL R12, desc[UR4][R8.64] ;  /* 0x00000004080ca981 */ /* 0x000ea8000c2e1900 */
[----:B------:R-:W2:Y:S01]  /*01d0*/  @!P2 LDG.E.EL R13, desc[UR4][R10.64] ;  /* 0x000000040a0da981 */ /* 0x000ea2000c2e1900 */
[----:B0-----:R-:W-:Y:S01]  /*01e0*/  MOV R6, 0x3e800000 ;  /* 0x3e80000000067802 */ /* 0x001fe20000000f00 */
[----:B---3--:R-:W-:-:S04]  /*01f0*/  FADD R14, R14, 9.9999997473787516356e-06 ;  /* 0x3727c5ac0e0e7421 */ /* 0x008fc80000000000 */
[----:B------:R-:W0:Y:S01]  /*0200*/  MUFU.SQRT R15, R14 ;  /* 0x0000000e000f7308 */ /* 0x000e220000002000 */
[----:B-----5:R-:W-:Y:S01]  /*0210*/  FADD R2, -R3, R2 ;  /* 0x0000000203027221 */ /* 0x020fe20000000100 */
[C---:B0-----:R-:W-:Y:S02]  /*0220*/  FSETP.GT.AND P0, PT, R15.reuse, 8.50705917302346158658e+37, PT ;  /* 0x7e8000000f00780b */ /* 0x041fe40003f04000 */
[----:B------:R-:W-:Y:S02]  /*0230*/  FSETP.GEU.AND P1, PT, R15, 1.175494350822287508e-38, PT ;  /* 0x008000000f00780b */ /* 0x000fe40003f2e000 */
[----:B------:R-:W-:-:S09]  /*0240*/  FSEL R6, R6, 1, P0 ;  /* 0x3f80000006067808 */ /* 0x000fd20000000000 */
[----:B------:R-:W-:Y:S02]  /*0250*/  @P0 FMUL R15, R15, 0.25 ;  /* 0x3e8000000f0f0820 */ /* 0x000fe40000400000 */
[----:B------:R-:W-:Y:S02]  /*0260*/  @!P1 FMUL R6, R6, 16777216 ;  /* 0x4b80000006069820 */ /* 0x000fe40000400000 */
[----:B------:R-:W-:-:S06]  /*0270*/  @!P1 FMUL R15, R15, 16777216 ;  /* 0x4b8000000f0f9820 */ /* 0x000fcc0000400000 */
[----:B------:R-:W0:Y:S02]  /*0280*/  MUFU.RCP R15, R15 ;  /* 0x0000000f000f7308 */ /* 0x000e240000001000 */
[----:B0-----:R-:W-:-:S04]  /*0290*/  FMUL R3, R15, R6 ;  /* 0x000000060f037220 */ /* 0x001fc80000400000 */
[----:B------:R-:W-:Y:S01]  /*02a0*/  FMUL R6, R2, R3 ;  /* 0x0000000302067220 */ /* 0x000fe20000400000 */
[----:B-1----:R-:W-:-:S04]  /*02b0*/  IMAD.WIDE R2, R0, 0x4, R4 ;  /* 0x0000000400027825 */ /* 0x002fc800078e0204 */
[----:B--2---:R-:W-:Y:S01]  /*02c0*/  FFMA R13, R6, R12, R13 ;  /* 0x0000000c060d7223 */ /* 0x004fe2000000000d */
[----:B------:R-:W-:Y:S06]  /*02d0*/  @P2 EXIT ;  /* 0x000000000000294d */ /* 0x000fec0003800000 */
[----:B------:R-:W-:Y:S01]  /*02e0*/  STG.E desc[UR4][R2.64], R13 ;  /* 0x0000000d02007986 */ /* 0x000fe2000c101904 */
[----:B------:R-:W-:Y:S05]  /*02f0*/  EXIT ;  /* 0x000000000000794d */ /* 0x000fea0003800000 */
.L_x_0:
[----:B------:R-:W-:-:S00]  /*0300*/  BRA `(.L_x_0) ;  /* 0xfffffffc00fc7947 */ /* 0x000fc0000383ffff */
[----:B------:R-:W-:-:S00]  /*0310*/  NOP ;  /* 0x0000000000007918 */ /* 0x000fc00000000000 */
        /* <DEDUP_REMOVED lines=14> */
.L_x_1:


//--------------------- .nv.global.init           --------------------------
	.section	.nv.global.init,"aw",@progbits
.nv.global.init:
	.type		_$_str,@object
	.size		_$_str,(_$_str_$_2 - _$_str)
_$_str:
        /*0000*/ 	.byte	0x5f, 0x5f, 0x43, 0x55, 0x44, 0x41, 0x5f, 0x46, 0x54, 0x5a, 0x00
	.type		_$_str_$_2,@object
	.size		_$_str_$_2,(.L_1 - _$_str_$_2)
_$_str_$_2:
        /*000b*/ 	.byte	0x5f, 0x5f, 0x43, 0x55, 0x44, 0x41, 0x5f, 0x50, 0x52, 0x45, 0x43, 0x5f, 0x53, 0x51, 0x52, 0x54
        /*001b*/ 	.byte	0x00
.L_1:


//--------------------- .nv.constant0.triton_poi_fused__native_batch_norm_legit_no_training_31 --------------------------
	.section	.nv.constant0.triton_poi_fused__native_batch_norm_legit_no_training_31,"a",@progbits
	.sectionflags	@""
	.align	4
.nv.constant0.triton_poi_fused__native_batch_norm_legit_no_training_31:
	.zero		580
